//
// Generated by NVIDIA NVVM Compiler
//
// Compiler Build ID: CL-36424714
// Cuda compilation tools, release 13.0, V13.0.88
// Based on NVVM 20.0.0
//

.version 9.0
.target sm_100
.address_size 64

	// .globl	_Z12tiled_matMul6MatrixS_S_
// _ZZ12tiled_matMul6MatrixS_S_E2sa has been demoted
// _ZZ12tiled_matMul6MatrixS_S_E2sb has been demoted

.visible .entry _Z12tiled_matMul6MatrixS_S_(
	.param .align 8 .b8 _Z12tiled_matMul6MatrixS_S__param_0[16],
	.param .align 8 .b8 _Z12tiled_matMul6MatrixS_S__param_1[16],
	.param .align 8 .b8 _Z12tiled_matMul6MatrixS_S__param_2[16]
)
{
	.reg .pred 	%p<21>;
	.reg .b32 	%r<79>;
	.reg .b32 	%f<119>;
	.reg .b64 	%rd<21>;
	// demoted variable
	.shared .align 4 .b8 _ZZ12tiled_matMul6MatrixS_S_E2sa[256];
	// demoted variable
	.shared .align 4 .b8 _ZZ12tiled_matMul6MatrixS_S_E2sb[256];
	ld.param.u64 	%rd4, [_Z12tiled_matMul6MatrixS_S__param_2+8];
	ld.param.v2.u32 	{%r39, %r40}, [_Z12tiled_matMul6MatrixS_S__param_0];
	ld.param.u64 	%rd5, [_Z12tiled_matMul6MatrixS_S__param_1+8];
	ld.param.u64 	%rd3, [_Z12tiled_matMul6MatrixS_S__param_0+8];
	ld.param.v2.u32 	{%r2, %r3}, [_Z12tiled_matMul6MatrixS_S__param_1];
	ld.param.v2.u32 	{%r41, %r42}, [_Z12tiled_matMul6MatrixS_S__param_2];
	cvta.to.global.u64 	%rd1, %rd3;
	cvta.to.global.u64 	%rd2, %rd5;
	mov.u32 	%r43, %ntid.x;
	mov.u32 	%r44, %ctaid.x;
	mul.lo.s32 	%r5, %r43, %r44;
	mov.u32 	%r6, %tid.x;
	add.s32 	%r7, %r5, %r6;
	mov.u32 	%r45, %ntid.y;
	mov.u32 	%r46, %ctaid.y;
	mov.u32 	%r8, %tid.y;
	mad.lo.s32 	%r9, %r45, %r46, %r8;
	shl.b32 	%r47, %r8, 5;
	mov.u32 	%r48, _ZZ12tiled_matMul6MatrixS_S_E2sa;
	add.s32 	%r10, %r48, %r47;
	shl.b32 	%r49, %r6, 2;
	add.s32 	%r11, %r10, %r49;
	mov.b32 	%r50, 0;
	st.shared.u32 	[%r11], %r50;
	mov.u32 	%r51, _ZZ12tiled_matMul6MatrixS_S_E2sb;
	add.s32 	%r52, %r51, %r47;
	add.s32 	%r12, %r52, %r49;
	st.shared.u32 	[%r12], %r50;
	setp.lt.s32 	%p1, %r40, -6;
	mov.f32 	%f118, 0f00000000;
	@%p1 bra 	$L__BB0_24;
	add.s32 	%r54, %r40, -1;
	shr.s32 	%r55, %r54, 31;
	shr.u32 	%r56, %r55, 29;
	add.s32 	%r57, %r54, %r56;
	shr.s32 	%r13, %r57, 3;
	mul.lo.s32 	%r15, %r40, %r9;
	add.s32 	%r16, %r51, %r49;
	setp.lt.s32 	%p2, %r40, 9;
	mov.f32 	%f118, 0f00000000;
	mov.b32 	%r78, 0;
	@%p2 bra 	$L__BB0_17;
	add.s32 	%r17, %r13, 1;
	and.b32  	%r60, %r17, 2147483646;
	neg.s32 	%r77, %r60;
	add.s32 	%r61, %r8, 8;
	mad.lo.s32 	%r76, %r3, %r61, %r7;
	shl.b32 	%r20, %r3, 4;
	add.s32 	%r74, %r6, %r15;
	mad.lo.s32 	%r62, %r3, %r8, %r6;
	add.s32 	%r72, %r62, %r5;
	mov.f32 	%f118, 0f00000000;
	mov.u32 	%r73, %r6;
	mov.u32 	%r75, %r8;
$L__BB0_3:
	setp.ge.s32 	%p3, %r9, %r39;
	mov.f32 	%f110, 0f00000000;
	@%p3 bra 	$L__BB0_6;
	setp.ge.u32 	%p4, %r73, %r40;
	@%p4 bra 	$L__BB0_6;
	mul.wide.u32 	%rd6, %r74, 4;
	add.s64 	%rd7, %rd1, %rd6;
	ld.global.f32 	%f110, [%rd7];
$L__BB0_6:
	setp.ge.s32 	%p5, %r7, %r3;
	st.shared.f32 	[%r11], %f110;
	mov.f32 	%f111, 0f00000000;
	@%p5 bra 	$L__BB0_9;
	setp.ge.u32 	%p6, %r75, %r2;
	@%p6 bra 	$L__BB0_9;
	mul.wide.u32 	%rd8, %r72, 4;
	add.s64 	%rd9, %rd2, %rd8;
	ld.global.f32 	%f111, [%rd9];
$L__BB0_9:
	st.shared.f32 	[%r12], %f111;
	bar.sync 	0;
	ld.shared.f32 	%f29, [%r10];
	ld.shared.f32 	%f30, [%r16];
	fma.rn.f32 	%f31, %f29, %f30, %f118;
	ld.shared.f32 	%f32, [%r10+4];
	ld.shared.f32 	%f33, [%r16+32];
	fma.rn.f32 	%f34, %f32, %f33, %f31;
	ld.shared.f32 	%f35, [%r10+8];
	ld.shared.f32 	%f36, [%r16+64];
	fma.rn.f32 	%f37, %f35, %f36, %f34;
	ld.shared.f32 	%f38, [%r10+12];
	ld.shared.f32 	%f39, [%r16+96];
	fma.rn.f32 	%f40, %f38, %f39, %f37;
	ld.shared.f32 	%f41, [%r10+16];
	ld.shared.f32 	%f42, [%r16+128];
	fma.rn.f32 	%f43, %f41, %f42, %f40;
	ld.shared.f32 	%f44, [%r10+20];
	ld.shared.f32 	%f45, [%r16+160];
	fma.rn.f32 	%f46, %f44, %f45, %f43;
	ld.shared.f32 	%f47, [%r10+24];
	ld.shared.f32 	%f48, [%r16+192];
	fma.rn.f32 	%f49, %f47, %f48, %f46;
	ld.shared.f32 	%f50, [%r10+28];
	ld.shared.f32 	%f51, [%r16+224];
	fma.rn.f32 	%f6, %f50, %f51, %f49;
	mov.f32 	%f112, 0f00000000;
	@%p3 bra 	$L__BB0_12;
	add.s32 	%r63, %r73, 8;
	setp.ge.u32 	%p8, %r63, %r40;
	@%p8 bra 	$L__BB0_12;
	add.s32 	%r64, %r74, 8;
	mul.wide.u32 	%rd10, %r64, 4;
	add.s64 	%rd11, %rd1, %rd10;
	ld.global.f32 	%f112, [%rd11];
$L__BB0_12:
	st.shared.f32 	[%r11], %f112;
	mov.f32 	%f113, 0f00000000;
	@%p5 bra 	$L__BB0_15;
	add.s32 	%r65, %r75, 8;
	setp.ge.u32 	%p10, %r65, %r2;
	@%p10 bra 	$L__BB0_15;
	mul.wide.u32 	%rd12, %r76, 4;
	add.s64 	%rd13, %rd2, %rd12;
	ld.global.f32 	%f113, [%rd13];
$L__BB0_15:
	st.shared.f32 	[%r12], %f113;
	bar.sync 	0;
	ld.shared.f32 	%f55, [%r10];
	ld.shared.f32 	%f56, [%r16];
	fma.rn.f32 	%f57, %f55, %f56, %f6;
	ld.shared.f32 	%f58, [%r10+4];
	ld.shared.f32 	%f59, [%r16+32];
	fma.rn.f32 	%f60, %f58, %f59, %f57;
	ld.shared.f32 	%f61, [%r10+8];
	ld.shared.f32 	%f62, [%r16+64];
	fma.rn.f32 	%f63, %f61, %f62, %f60;
	ld.shared.f32 	%f64, [%r10+12];
	ld.shared.f32 	%f65, [%r16+96];
	fma.rn.f32 	%f66, %f64, %f65, %f63;
	ld.shared.f32 	%f67, [%r10+16];
	ld.shared.f32 	%f68, [%r16+128];
	fma.rn.f32 	%f69, %f67, %f68, %f66;
	ld.shared.f32 	%f70, [%r10+20];
	ld.shared.f32 	%f71, [%r16+160];
	fma.rn.f32 	%f72, %f70, %f71, %f69;
	ld.shared.f32 	%f73, [%r10+24];
	ld.shared.f32 	%f74, [%r16+192];
	fma.rn.f32 	%f75, %f73, %f74, %f72;
	ld.shared.f32 	%f76, [%r10+28];
	ld.shared.f32 	%f77, [%r16+224];
	fma.rn.f32 	%f118, %f76, %f77, %f75;
	add.s32 	%r77, %r77, 2;
	add.s32 	%r76, %r76, %r20;
	add.s32 	%r75, %r75, 16;
	add.s32 	%r74, %r74, 16;
	add.s32 	%r73, %r73, 16;
	add.s32 	%r72, %r72, %r20;
	setp.ne.s32 	%p11, %r77, 0;
	@%p11 bra 	$L__BB0_3;
	shl.b32 	%r66, %r17, 3;
	and.b32  	%r78, %r66, -16;
$L__BB0_17:
	and.b32  	%r67, %r13, 1;
	setp.eq.b32 	%p12, %r67, 1;
	@%p12 bra 	$L__BB0_24;
	setp.ge.s32 	%p13, %r9, %r39;
	add.s32 	%r37, %r78, %r6;
	setp.ge.u32 	%p14, %r37, %r40;
	mov.f32 	%f116, 0f00000000;
	or.pred  	%p15, %p13, %p14;
	@%p15 bra 	$L__BB0_20;
	add.s32 	%r69, %r37, %r15;
	mul.wide.u32 	%rd14, %r69, 4;
	add.s64 	%rd15, %rd1, %rd14;
	ld.global.f32 	%f116, [%rd15];
$L__BB0_20:
	setp.ge.s32 	%p16, %r7, %r3;
	st.shared.f32 	[%r11], %f116;
	mov.f32 	%f117, 0f00000000;
	@%p16 bra 	$L__BB0_23;
	add.s32 	%r38, %r78, %r8;
	setp.ge.u32 	%p17, %r38, %r2;
	@%p17 bra 	$L__BB0_23;
	mad.lo.s32 	%r70, %r38, %r3, %r7;
	mul.wide.u32 	%rd16, %r70, 4;
	add.s64 	%rd17, %rd2, %rd16;
	ld.global.f32 	%f117, [%rd17];
$L__BB0_23:
	st.shared.f32 	[%r12], %f117;
	bar.sync 	0;
	ld.shared.f32 	%f81, [%r10];
	ld.shared.f32 	%f82, [%r16];
	fma.rn.f32 	%f83, %f81, %f82, %f118;
	ld.shared.f32 	%f84, [%r10+4];
	ld.shared.f32 	%f85, [%r16+32];
	fma.rn.f32 	%f86, %f84, %f85, %f83;
	ld.shared.f32 	%f87, [%r10+8];
	ld.shared.f32 	%f88, [%r16+64];
	fma.rn.f32 	%f89, %f87, %f88, %f86;
	ld.shared.f32 	%f90, [%r10+12];
	ld.shared.f32 	%f91, [%r16+96];
	fma.rn.f32 	%f92, %f90, %f91, %f89;
	ld.shared.f32 	%f93, [%r10+16];
	ld.shared.f32 	%f94, [%r16+128];
	fma.rn.f32 	%f95, %f93, %f94, %f92;
	ld.shared.f32 	%f96, [%r10+20];
	ld.shared.f32 	%f97, [%r16+160];
	fma.rn.f32 	%f98, %f96, %f97, %f95;
	ld.shared.f32 	%f99, [%r10+24];
	ld.shared.f32 	%f100, [%r16+192];
	fma.rn.f32 	%f101, %f99, %f100, %f98;
	ld.shared.f32 	%f102, [%r10+28];
	ld.shared.f32 	%f103, [%r16+224];
	fma.rn.f32 	%f118, %f102, %f103, %f101;
$L__BB0_24:
	setp.ge.s32 	%p18, %r9, %r41;
	setp.ge.s32 	%p19, %r7, %r42;
	or.pred  	%p20, %p18, %p19;
	@%p20 bra 	$L__BB0_26;
	mad.lo.s32 	%r71, %r42, %r9, %r7;
	cvta.to.global.u64 	%rd18, %rd4;
	mul.wide.s32 	%rd19, %r71, 4;
	add.s64 	%rd20, %rd18, %rd19;
	st.global.f32 	[%rd20], %f118;
$L__BB0_26:
	ret;

}


// ===== COMPILED SASS (sm_100) =====

	.target	sm_100

	.elftype	@"ET_EXEC"


//--------------------- .note.nv.tkinfo           --------------------------
	.section	.note.nv.tkinfo,"",@"SHT_NOTE"
	.sectionflags	@"SHF_NOTE_NV_TKINFO"
	.tkinfo
        /*0018*/ 	.word	0x00000002
        /*0030*/ 	.string	""
        /*0030*/ 	.string	"ptxas"
        /*0030*/ 	.string	"Cuda compilation tools, release 13.0, V13.0.88"
        /*0030*/ 	.string	"Build cuda_13.0.r13.0/compiler.36424714_0"
        /*0030*/ 	.string	"-arch sm_100 -m 64 "



//--------------------- .note.nv.cuinfo           --------------------------
	.section	.note.nv.cuinfo,"",@"SHT_NOTE"
	.sectionflags	@"SHF_NOTE_NV_CUINFO"
        /*0018*/ 	.short	0x0002
        /*001a*/ 	.short	0x0064
        /*001c*/ 	.short	0x0082
	.zero		2


//--------------------- .nv.info                  --------------------------
	.section	.nv.info,"",@"SHT_CUDA_INFO"
	.align	4


	//----- nvinfo : EIATTR_REGCOUNT
	.align		4
        /*0000*/ 	.byte	0x04, 0x2f
        /*0002*/ 	.short	(.L_1 - .L_0)
	.align		4
.L_0:
        /*0004*/ 	.word	index@(_Z12tiled_matMul6MatrixS_S_)
        /*0008*/ 	.word	0x00000020


	//----- nvinfo : EIATTR_FRAME_SIZE
	.align		4
.L_1:
        /*000c*/ 	.byte	0x04, 0x11
        /*000e*/ 	.short	(.L_3 - .L_2)
	.align		4
.L_2:
        /*0010*/ 	.word	index@(_Z12tiled_matMul6MatrixS_S_)
        /*0014*/ 	.word	0x00000000


	//----- nvinfo : EIATTR_MIN_STACK_SIZE
	.align		4
.L_3:
        /*0018*/ 	.byte	0x04, 0x12
        /*001a*/ 	.short	(.L_5 - .L_4)
	.align		4
.L_4:
        /*001c*/ 	.word	index@(_Z12tiled_matMul6MatrixS_S_)
        /*0020*/ 	.word	0x00000000
.L_5:


//--------------------- .nv.compat                --------------------------
	.section	.nv.compat,"",@"SHT_CUDA_COMPAT_INFO"
	.align	4
        /*0000*/ 	.byte	0x02, 0x09, 0x00, 0x00, 0x02, 0x02, 0x01, 0x00, 0x02, 0x05, 0x05, 0x00, 0x03, 0x07, 0x01, 0x01
        /*0010*/ 	.byte	0x02, 0x03, 0x00, 0x00, 0x02, 0x06, 0x01, 0x00, 0x04, 0x0b, 0x08, 0x00, 0x09, 0x00, 0x00, 0x00
        /*0020*/ 	.byte	0x00, 0x00, 0x00, 0x00


//--------------------- .nv.info._Z12tiled_matMul6MatrixS_S_ --------------------------
	.section	.nv.info._Z12tiled_matMul6MatrixS_S_,"",@"SHT_CUDA_INFO"
	.sectionflags	@""
	.align	4


	//----- nvinfo : EIATTR_CUDA_API_VERSION
	.align		4
        /*0000*/ 	.byte	0x04, 0x37
        /*0002*/ 	.short	(.L_7 - .L_6)
.L_6:
        /*0004*/ 	.word	0x00000082


	//----- nvinfo : EIATTR_KPARAM_INFO
	.align		4
.L_7:
        /*0008*/ 	.byte	0x04, 0x17
        /*000a*/ 	.short	(.L_9 - .L_8)
.L_8:
        /*000c*/ 	.word	0x00000000
        /*0010*/ 	.short	0x0002
        /*0012*/ 	.short	0x0020
        /*0014*/ 	.byte	0x00, 0xf0, 0x41, 0x00


	//----- nvinfo : EIATTR_KPARAM_INFO
	.align		4
.L_9:
        /*0018*/ 	.byte	0x04, 0x17
        /*001a*/ 	.short	(.L_11 - .L_10)
.L_10:
        /*001c*/ 	.word	0x00000000
        /*0020*/ 	.short	0x0001
        /*0022*/ 	.short	0x0010
        /*0024*/ 	.byte	0x00, 0xf0, 0x41, 0x00


	//----- nvinfo : EIATTR_KPARAM_INFO
	.align		4
.L_11:
        /*0028*/ 	.byte	0x04, 0x17
        /*002a*/ 	.short	(.L_13 - .L_12)
.L_12:
        /*002c*/ 	.word	0x00000000
        /*0030*/ 	.short	0x0000
        /*0032*/ 	.short	0x0000
        /*0034*/ 	.byte	0x00, 0xf0, 0x41, 0x00


	//----- nvinfo : EIATTR_SPARSE_MMA_MASK
	.align		4
.L_13:
        /*0038*/ 	.byte	0x03, 0x50
        /*003a*/ 	.short	0x0000


	//----- nvinfo : EIATTR_MAXREG_COUNT
	.align		4
        /*003c*/ 	.byte	0x03, 0x1b
        /*003e*/ 	.short	0x00ff


	//----- nvinfo : EIATTR_NUM_BARRIERS
	.align		4
        /*0040*/ 	.byte	0x02, 0x4c
        /*0042*/ 	.byte	0x01
	.zero		1


	//----- nvinfo : EIATTR_MERCURY_ISA_VERSION
	.align		4
        /*0044*/ 	.byte	0x03, 0x5f
        /*0046*/ 	.short	0x0101


	//----- nvinfo : EIATTR_VRC_CTA_INIT_COUNT
	.align		4
        /*0048*/ 	.byte	0x02, 0x4a
	.zero		1
	.zero		1


	//----- nvinfo : EIATTR_EXIT_INSTR_OFFSETS
	.align		4
        /*004c*/ 	.byte	0x04, 0x1c
        /*004e*/ 	.short	(.L_15 - .L_14)


	//   ....[0]....
.L_14:
        /*0050*/ 	.word	0x00000b60


	//   ....[1]....
        /*0054*/ 	.word	0x00000bb0


	//----- nvinfo : EIATTR_CRS_STACK_SIZE
	.align		4
.L_15:
        /*0058*/ 	.byte	0x04, 0x1e
        /*005a*/ 	.short	(.L_17 - .L_16)
.L_16:
        /*005c*/ 	.word	0x00000000


	//----- nvinfo : EIATTR_CBANK_PARAM_SIZE
	.align		4
.L_17:
        /*0060*/ 	.byte	0x03, 0x19
        /*0062*/ 	.short	0x0030


	//----- nvinfo : EIATTR_PARAM_CBANK
	.align		4
        /*0064*/ 	.byte	0x04, 0x0a
        /*0066*/ 	.short	(.L_19 - .L_18)
	.align		4
.L_18:
        /*0068*/ 	.word	index@(.nv.constant0._Z12tiled_matMul6MatrixS_S_)
        /*006c*/ 	.short	0x0380
        /*006e*/ 	.short	0x0030


	//----- nvinfo : EIATTR_SW_WAR
	.align		4
.L_19:
        /*0070*/ 	.byte	0x04, 0x36
        /*0072*/ 	.short	(.L_21 - .L_20)
.L_20:
        /*0074*/ 	.word	0x00000008
.L_21:


//--------------------- .nv.callgraph             --------------------------
	.section	.nv.callgraph,"",@"SHT_CUDA_CALLGRAPH"
	.align	4
	.sectionentsize	8
	.align		4
        /*0000*/ 	.word	0x00000000
	.align		4
        /*0004*/ 	.word	0xffffffff
	.align		4
        /*0008*/ 	.word	0x00000000
	.align		4
        /*000c*/ 	.word	0xfffffffe
	.align		4
        /*0010*/ 	.word	0x00000000
	.align		4
        /*0014*/ 	.word	0xfffffffd
	.align		4
        /*0018*/ 	.word	0x00000000
	.align		4
        /*001c*/ 	.word	0xfffffffc


//--------------------- .text._Z12tiled_matMul6MatrixS_S_ --------------------------
	.section	.text._Z12tiled_matMul6MatrixS_S_,"ax",@progbits
	.align	128
        .global         _Z12tiled_matMul6MatrixS_S_
        .type           _Z12tiled_matMul6MatrixS_S_,@function
        .size           _Z12tiled_matMul6MatrixS_S_,(.L_x_8 - _Z12tiled_matMul6MatrixS_S_)
        .other          _Z12tiled_matMul6MatrixS_S_,@"STO_CUDA_ENTRY STV_DEFAULT"
_Z12tiled_matMul6MatrixS_S_:
.text._Z12tiled_matMul6MatrixS_S_:
[----:B------:R-:W-:Y:S01]  /*0000*/  LDC R1, c[0x0][0x37c] ;  /* 0x0000df00ff017b82 */ /* 0x000fe20000000800 */
[----:B------:R-:W0:Y:S07]  /*0010*/  S2R R5, SR_TID.Y ;  /* 0x0000000000057919 */ /* 0x000e2e0000002200 */
[----:B------:R-:W1:Y:S01]  /*0020*/  S2UR UR6, SR_CgaCtaId ;  /* 0x00000000000679c3 */ /* 0x000e620000008800 */
[----:B------:R-:W-:Y:S01]  /*0030*/  UMOV UR4, 0x400 ;  /* 0x0000040000047882 */ /* 0x000fe20000000000 */
[----:B------:R-:W2:Y:S01]  /*0040*/  LDCU UR8, c[0x0][0x384] ;  /* 0x00007080ff0877ac */ /* 0x000ea20008000800 */
[----:B------:R-:W3:Y:S01]  /*0050*/  S2R R4, SR_TID.X ;  /* 0x0000000000047919 */ /* 0x000ee20000002100 */
[----:B------:R-:W-:Y:S01]  /*0060*/  HFMA2 R27, -RZ, RZ, 0, 0 ;  /* 0x00000000ff1b7431 */ /* 0x000fe200000001ff */
[----:B------:R-:W-:Y:S01]  /*0070*/  UIADD3 UR5, UPT, UPT, UR4, 0x100, URZ ;  /* 0x0000010004057890 */ /* 0x000fe2000fffe0ff */
[----:B------:R-:W4:Y:S02]  /*0080*/  S2R R6, SR_CTAID.Y ;  /* 0x0000000000067919 */ /* 0x000f240000002600 */
[----:B------:R-:W5:Y:S01]  /*0090*/  S2UR UR7, SR_CTAID.X ;  /* 0x00000000000779c3 */ /* 0x000f620000002500 */
[----:B------:R-:W0:Y:S01]  /*00a0*/  LDCU.64 UR10, c[0x0][0x358] ;  /* 0x00006b00ff0a77ac */ /* 0x000e220008000a00 */
[----:B--2---:R-:W-:-:S02]  /*00b0*/  UISETP.GE.AND UP0, UPT, UR8, -0x6, UPT ;  /* 0xfffffffa0800788c */ /* 0x004fc4000bf06270 */
[----:B-1----:R-:W-:Y:S02]  /*00c0*/  ULEA UR4, UR6, UR4, 0x18 ;  /* 0x0000000406047291 */ /* 0x002fe4000f8ec0ff */
[----:B------:R-:W-:Y:S02]  /*00d0*/  ULEA UR6, UR6, UR5, 0x18 ;  /* 0x0000000506067291 */ /* 0x000fe4000f8ec0ff */
[----:B------:R-:W5:Y:S02]  /*00e0*/  LDCU UR5, c[0x0][0x360] ;  /* 0x00006c00ff0577ac */ /* 0x000f640008000800 */
[C---:B0-----:R-:W-:Y:S02]  /*00f0*/  LEA R3, R5.reuse, UR4, 0x5 ;  /* 0x0000000405037c11 */ /* 0x041fe4000f8e28ff */
[----:B------:R-:W-:Y:S02]  /*0100*/  LEA R7, R5, UR6, 0x5 ;  /* 0x0000000605077c11 */ /* 0x000fe4000f8e28ff */
[C---:B---3--:R-:W-:Y:S01]  /*0110*/  LEA R2, R4.reuse, R3, 0x2 ;  /* 0x0000000304027211 */ /* 0x048fe200078e10ff */
[----:B------:R-:W4:Y:S01]  /*0120*/  LDCU UR4, c[0x0][0x364] ;  /* 0x00006c80ff0477ac */ /* 0x000f220008000800 */
[----:B------:R-:W-:-:S03]  /*0130*/  LEA R0, R4, R7, 0x2 ;  /* 0x0000000704007211 */ /* 0x000fc600078e10ff */
[----:B------:R0:W-:Y:S04]  /*0140*/  STS [R2], RZ ;  /* 0x000000ff02007388 */ /* 0x0001e80000000800 */
[----:B------:R0:W-:Y:S01]  /*0150*/  STS [R0], RZ ;  /* 0x000000ff00007388 */ /* 0x0001e20000000800 */
[----:B-----5:R-:W-:-:S06]  /*0160*/  UIMAD UR5, UR5, UR7, URZ ;  /* 0x00000007050572a4 */ /* 0x020fcc000f8e02ff */
[----:B------:R-:W-:Y:S01]  /*0170*/  IADD3 R24, PT, PT, R4, UR5, RZ ;  /* 0x0000000504187c10 */ /* 0x000fe2000fffe0ff */
[----:B----4-:R-:W-:Y:S01]  /*0180*/  IMAD R21, R6, UR4, R5 ;  /* 0x0000000406157c24 */ /* 0x010fe2000f8e0205 */
[----:B0-----:R-:W-:Y:S06]  /*0190*/  BRA.U !UP0, `(.L_x_0) ;  /* 0x0000000908647547 */ /* 0x001fec000b800000 */
[----:B------:R-:W-:Y:S01]  /*01a0*/  UISETP.GE.AND UP0, UPT, UR8, 0x9, UPT ;  /* 0x000000090800788c */ /* 0x000fe2000bf06270 */
[----:B------:R-:W-:Y:S01]  /*01b0*/  LEA R16, R4, UR6, 0x2 ;  /* 0x0000000604107c11 */ /* 0x000fe2000f8e10ff */
[----:B------:R-:W-:Y:S01]  /*01c0*/  UIADD3 UR4, UPT, UPT, UR8, -0x1, URZ ;  /* 0xffffffff08047890 */ /* 0x000fe2000fffe0ff */
[----:B------:R-:W-:-:S03]  /*01d0*/  MOV R27, RZ ;  /* 0x000000ff001b7202 */ /* 0x000fc60000000f00 */
[----:B------:R-:W-:-:S04]  /*01e0*/  USHF.R.S32.HI UR7, URZ, 0x1f, UR4 ;  /* 0x0000001fff077899 */ /* 0x000fc80008011404 */
[----:B------:R-:W-:-:S03]  /*01f0*/  ULEA.HI UR7, UR7, UR4, URZ, 0x3 ;  /* 0x0000000407077291 */ /* 0x000fc6000f8f18ff */
[----:B------:R-:W-:Y:S01]  /*0200*/  UMOV UR4, URZ ;  /* 0x000000ff00047c82 */ /* 0x000fe20008000000 */
[----:B------:R-:W-:Y:S01]  /*0210*/  USHF.R.S32.HI UR7, URZ, 0x3, UR7 ;  /* 0x00000003ff077899 */ /* 0x000fe20008011407 */
[----:B------:R-:W-:Y:S11]  /*0220*/  BRA.U !UP0, `(.L_x_1) ;  /* 0x0000000508787547 */ /* 0x000ff6000b800000 */
[----:B------:R-:W0:Y:S01]  /*0230*/  LDCU UR12, c[0x0][0x394] ;  /* 0x00007280ff0c77ac */ /* 0x000e220008000800 */
[----:B------:R-:W1:Y:S01]  /*0240*/  LDC.64 R6, c[0x0][0x390] ;  /* 0x0000e400ff067b82 */ /* 0x000e620000000a00 */
[----:B------:R-:W-:Y:S01]  /*0250*/  IADD3 R9, PT, PT, R5, 0x8, RZ ;  /* 0x0000000805097810 */ /* 0x000fe20007ffe0ff */
[--C-:B------:R-:W-:Y:S01]  /*0260*/  IMAD R17, R21, UR8, R4.reuse ;  /* 0x0000000815117c24 */ /* 0x100fe2000f8e0204 */
[----:B------:R-:W2:Y:S01]  /*0270*/  LDCU UR13, c[0x0][0x380] ;  /* 0x00007000ff0d77ac */ /* 0x000ea20008000800 */
[----:B------:R-:W-:Y:S02]  /*0280*/  MOV R27, RZ ;  /* 0x000000ff001b7202 */ /* 0x000fe40000000f00 */
[----:B------:R-:W-:Y:S01]  /*0290*/  MOV R18, R4 ;  /* 0x0000000400127202 */ /* 0x000fe20000000f00 */
[----:B------:R-:W-:Y:S01]  /*02a0*/  UIADD3 UR4, UPT, UPT, UR7, 0x1, URZ ;  /* 0x0000000107047890 */ /* 0x000fe2000fffe0ff */
[----:B------:R-:W-:Y:S01]  /*02b0*/  MOV R19, R5 ;  /* 0x0000000500137202 */ /* 0x000fe20000000f00 */
[----:B------:R-:W3:Y:S02]  /*02c0*/  LDCU UR9, c[0x0][0x384] ;  /* 0x00007080ff0977ac */ /* 0x000ee40008000800 */
[----:B------:R-:W-:Y:S01]  /*02d0*/  ULOP3.LUT UR6, UR4, 0x7ffffffe, URZ, 0xc0, !UPT ;  /* 0x7ffffffe04067892 */ /* 0x000fe2000f8ec0ff */
[----:B0-----:R-:W-:-:S03]  /*02e0*/  IMAD R22, R5, UR12, R4 ;  /* 0x0000000c05167c24 */ /* 0x001fc6000f8e0204 */
[----:B------:R-:W-:Y:S01]  /*02f0*/  UIADD3 UR6, UPT, UPT, -UR6, URZ, URZ ;  /* 0x000000ff06067290 */ /* 0x000fe2000fffe1ff */
[----:B------:R-:W-:Y:S01]  /*0300*/  IMAD R20, R9, UR12, R24 ;  /* 0x0000000c09147c24 */ /* 0x000fe2000f8e0218 */
[----:B--2---:R-:W-:Y:S02]  /*0310*/  ISETP.GE.AND P2, PT, R21, UR13, PT ;  /* 0x0000000d15007c0c */ /* 0x004fe4000bf46270 */
[----:B------:R-:W-:-:S11]  /*0320*/  IADD3 R22, PT, PT, R22, UR5, RZ ;  /* 0x0000000516167c10 */ /* 0x000fd6000fffe0ff */
.L_x_2:
[----:B---3--:R-:W-:Y:S01]  /*0330*/  UMOV UR8, UR9 ;  /* 0x0000000900087c82 */ /* 0x008fe20008000000 */
[----:B-1----:R-:W-:Y:S01]  /*0340*/  ISETP.GE.AND P0, PT, R24, R7, PT ;  /* 0x000000071800720c */ /* 0x002fe20003f06270 */
[----:B------:R-:W-:Y:S01]  /*0350*/  HFMA2 R29, -RZ, RZ, 0, 0 ;  /* 0x00000000ff1d7431 */ /* 0x000fe200000001ff */
[----:B------:R-:W-:Y:S02]  /*0360*/  ISETP.GE.U32.AND P1, PT, R18, UR8, PT ;  /* 0x0000000812007c0c */ /* 0x000fe4000bf26070 */
[----:B------:R-:W-:Y:S02]  /*0370*/  ISETP.GE.U32.OR P3, PT, R19, R6, P0 ;  /* 0x000000061300720c */ /* 0x000fe40000766470 */
[----:B------:R-:W-:Y:S02]  /*0380*/  ISETP.GE.OR P1, PT, R21, UR13, P1 ;  /* 0x0000000d15007c0c */ /* 0x000fe40008f26670 */
[----:B------:R-:W-:-:S09]  /*0390*/  MOV R26, RZ ;  /* 0x000000ff001a7202 */ /* 0x000fd20000000f00 */
[----:B------:R-:W0:Y:S08]  /*03a0*/  @!P3 LDC.64 R8, c[0x0][0x398] ;  /* 0x0000e600ff08bb82 */ /* 0x000e300000000a00 */
[----:B------:R-:W1:Y:S01]  /*03b0*/  @!P1 LDC.64 R10, c[0x0][0x388] ;  /* 0x0000e200ff0a9b82 */ /* 0x000e620000000a00 */
[----:B0-----:R-:W-:-:S05]  /*03c0*/  @!P3 IMAD.WIDE.U32 R14, R22, 0x4, R8 ;  /* 0x00000004160eb825 */ /* 0x001fca00078e0008 */
[----:B------:R0:W2:Y:S01]  /*03d0*/  @!P3 LDG.E R26, desc[UR10][R14.64] ;  /* 0x0000000a0e1ab981 */ /* 0x0000a2000c1e1900 */
[----:B-1----:R-:W-:-:S05]  /*03e0*/  @!P1 IMAD.WIDE.U32 R10, R17, 0x4, R10 ;  /* 0x00000004110a9825 */ /* 0x002fca00078e000a */
[----:B------:R-:W3:Y:S01]  /*03f0*/  @!P1 LDG.E R29, desc[UR10][R10.64] ;  /* 0x0000000a0a1d9981 */ /* 0x000ee2000c1e1900 */
[----:B------:R-:W-:Y:S01]  /*0400*/  VIADD R8, R18, 0x8 ;  /* 0x0000000812087836 */ /* 0x000fe20000000000 */
[----:B------:R-:W-:-:S04]  /*0410*/  IADD3 R9, PT, PT, R19, 0x8, RZ ;  /* 0x0000000813097810 */ /* 0x000fc80007ffe0ff */
[----:B------:R-:W-:Y:S02]  /*0420*/  ISETP.GE.U32.OR P1, PT, R8, UR8, P2 ;  /* 0x0000000808007c0c */ /* 0x000fe40009726470 */
[----:B------:R-:W-:-:S11]  /*0430*/  ISETP.GE.U32.OR P0, PT, R9, R6, P0 ;  /* 0x000000060900720c */ /* 0x000fd60000706470 */
[----:B------:R-:W1:Y:S08]  /*0440*/  @!P1 LDC.64 R12, c[0x0][0x388] ;  /* 0x0000e200ff0c9b82 */ /* 0x000e700000000a00 */
[----:B------:R-:W0:Y:S01]  /*0450*/  @!P0 LDC.64 R8, c[0x0][0x398] ;  /* 0x0000e600ff088b82 */ /* 0x000e220000000a00 */
[----:B------:R-:W-:Y:S02]  /*0460*/  @!P1 IADD3 R23, PT, PT, R17, 0x8, RZ ;  /* 0x0000000811179810 */ /* 0x000fe40007ffe0ff */
[----:B------:R-:W-:-:S03]  /*0470*/  MOV R25, RZ ;  /* 0x000000ff00197202 */ /* 0x000fc60000000f00 */
[----:B-1----:R-:W-:-:S04]  /*0480*/  @!P1 IMAD.WIDE.U32 R12, R23, 0x4, R12 ;  /* 0x00000004170c9825 */ /* 0x002fc800078e000c */
[----:B------:R-:W-:Y:S02]  /*0490*/  HFMA2 R23, -RZ, RZ, 0, 0 ;  /* 0x00000000ff177431 */ /* 0x000fe400000001ff */
[----:B0-----:R-:W-:Y:S01]  /*04a0*/  @!P0 IMAD.WIDE.U32 R14, R20, 0x4, R8 ;  /* 0x00000004140e8825 */ /* 0x001fe200078e0008 */
[----:B---3--:R-:W-:Y:S04]  /*04b0*/  STS [R2], R29 ;  /* 0x0000001d02007388 */ /* 0x008fe80000000800 */
[----:B--2---:R-:W-:Y:S01]  /*04c0*/  STS [R0], R26 ;  /* 0x0000001a00007388 */ /* 0x004fe20000000800 */
[----:B------:R-:W-:Y:S06]  /*04d0*/  BAR.SYNC.DEFER_BLOCKING 0x0 ;  /* 0x0000000000007b1d */ /* 0x000fec0000010000 */
[----:B------:R0:W2:Y:S04]  /*04e0*/  @!P1 LDG.E R23, desc[UR10][R12.64] ;  /* 0x0000000a0c179981 */ /* 0x0000a8000c1e1900 */
[----:B------:R1:W3:Y:S04]  /*04f0*/  @!P0 LDG.E R25, desc[UR10][R14.64] ;  /* 0x0000000a0e198981 */ /* 0x0002e8000c1e1900 */
[----:B------:R-:W-:Y:S04]  /*0500*/  LDS R28, [R16] ;  /* 0x00000000101c7984 */ /* 0x000fe80000000800 */
[----:B------:R-:W4:Y:S04]  /*0510*/  LDS.128 R8, [R3] ;  /* 0x0000000003087984 */ /* 0x000f280000000c00 */
[----:B0-----:R-:W0:Y:S01]  /*0520*/  LDS R13, [R16+0x20] ;  /* 0x00002000100d7984 */ /* 0x001e220000000800 */
[----:B----4-:R-:W-:-:S03]  /*0530*/  FFMA R8, R8, R28, R27 ;  /* 0x0000001c08087223 */ /* 0x010fc6000000001b */
[----:B------:R-:W4:Y:S04]  /*0540*/  LDS R28, [R16+0x40] ;  /* 0x00004000101c7984 */ /* 0x000f280000000800 */
[----:B------:R-:W5:Y:S01]  /*0550*/  LDS R27, [R16+0x60] ;  /* 0x00006000101b7984 */ /* 0x000f620000000800 */
[----:B0-----:R-:W-:-:S03]  /*0560*/  FFMA R9, R13, R9, R8 ;  /* 0x000000090d097223 */ /* 0x001fc60000000008 */
[----:B------:R-:W-:Y:S04]  /*0570*/  LDS R8, [R16+0x80] ;  /* 0x0000800010087984 */ /* 0x000fe80000000800 */
[----:B-1----:R-:W0:Y:S01]  /*0580*/  LDS.128 R12, [R3+0x10] ;  /* 0x00001000030c7984 */ /* 0x002e220000000c00 */
[----:B----4-:R-:W-:-:S03]  /*0590*/  FFMA R10, R28, R10, R9 ;  /* 0x0000000a1c0a7223 */ /* 0x010fc60000000009 */
[----:B------:R-:W1:Y:S01]  /*05a0*/  LDS R9, [R16+0xa0] ;  /* 0x0000a00010097984 */ /* 0x000e620000000800 */
[----:B-----5:R-:W-:-:S03]  /*05b0*/  FFMA R11, R27, R11, R10 ;  /* 0x0000000b1b0b7223 */ /* 0x020fc6000000000a */
[----:B------:R-:W4:Y:S01]  /*05c0*/  LDS R27, [R16+0xc0] ;  /* 0x0000c000101b7984 */ /* 0x000f220000000800 */
[----:B0-----:R-:W-:-:S03]  /*05d0*/  FFMA R8, R12, R8, R11 ;  /* 0x000000080c087223 */ /* 0x001fc6000000000b */
[----:B------:R-:W0:Y:S01]  /*05e0*/  LDS R12, [R16+0xe0] ;  /* 0x0000e000100c7984 */ /* 0x000e220000000800 */
[----:B-1----:R-:W-:-:S04]  /*05f0*/  FFMA R28, R9, R13, R8 ;  /* 0x0000000d091c7223 */ /* 0x002fc80000000008 */
[----:B----4-:R-:W-:-:S04]  /*0600*/  FFMA R13, R27, R14, R28 ;  /* 0x0000000e1b0d7223 */ /* 0x010fc8000000001c */
[----:B0-----:R-:W-:Y:S01]  /*0610*/  FFMA R13, R12, R15, R13 ;  /* 0x0000000f0c0d7223 */ /* 0x001fe2000000000d */
[----:B------:R-:W-:-:S04]  /*0620*/  UIADD3 UR6, UPT, UPT, UR6, 0x2, URZ ;  /* 0x0000000206067890 */ /* 0x000fc8000fffe0ff */
[----:B------:R-:W-:Y:S01]  /*0630*/  UISETP.NE.AND UP0, UPT, UR6, URZ, UPT ;  /* 0x000000ff0600728c */ /* 0x000fe2000bf05270 */
[----:B------:R-:W-:Y:S01]  /*0640*/  IADD3 R19, PT, PT, R19, 0x10, RZ ;  /* 0x0000001013137810 */ /* 0x000fe20007ffe0ff */
[C---:B------:R-:W-:Y:S01]  /*0650*/  IMAD R22, R7.reuse, 0x10, R22 ;  /* 0x0000001007167824 */ /* 0x040fe200078e0216 */
[----:B------:R-:W-:Y:S02]  /*0660*/  IADD3 R18, PT, PT, R18, 0x10, RZ ;  /* 0x0000001012127810 */ /* 0x000fe40007ffe0ff */
[----:B------:R-:W-:Y:S02]  /*0670*/  LEA R20, R7, R20, 0x4 ;  /* 0x0000001407147211 */ /* 0x000fe400078e20ff */
[----:B------:R-:W-:Y:S01]  /*0680*/  IADD3 R17, PT, PT, R17, 0x10, RZ ;  /* 0x0000001011117810 */ /* 0x000fe20007ffe0ff */
[----:B--2---:R-:W-:Y:S04]  /*0690*/  STS [R2], R23 ;  /* 0x0000001702007388 */ /* 0x004fe80000000800 */
[----:B---3--:R-:W-:Y:S01]  /*06a0*/  STS [R0], R25 ;  /* 0x0000001900007388 */ /* 0x008fe20000000800 */
[----:B------:R-:W-:Y:S06]  /*06b0*/  BAR.SYNC.DEFER_BLOCKING 0x0 ;  /* 0x0000000000007b1d */ /* 0x000fec0000010000 */
[----:B------:R-:W-:Y:S04]  /*06c0*/  LDS R29, [R16] ;  /* 0x00000000101d7984 */ /* 0x000fe80000000800 */
[----:B------:R-:W0:Y:S04]  /*06d0*/  LDS.128 R8, [R3] ;  /* 0x0000000003087984 */ /* 0x000e280000000c00 */
[----:B------:R-:W1:Y:S04]  /*06e0*/  LDS R26, [R16+0x20] ;  /* 0x00002000101a7984 */ /* 0x000e680000000800 */
[----:B------:R-:W2:Y:S04]  /*06f0*/  LDS R27, [R16+0x40] ;  /* 0x00004000101b7984 */ /* 0x000ea80000000800 */
[----:B------:R-:W-:Y:S01]  /*0700*/  LDS R23, [R16+0xa0] ;  /* 0x0000a00010177984 */ /* 0x000fe20000000800 */
[----:B0-----:R-:W-:-:S03]  /*0710*/  FFMA R29, R8, R29, R13 ;  /* 0x0000001d081d7223 */ /* 0x001fc6000000000d */
[----:B------:R-:W0:Y:S01]  /*0720*/  LDS R8, [R16+0x60] ;  /* 0x0000600010087984 */ /* 0x000e220000000800 */
[----:B-1----:R-:W-:-:S03]  /*0730*/  FFMA R26, R26, R9, R29 ;  /* 0x000000091a1a7223 */ /* 0x002fc6000000001d */
[----:B------:R-:W-:Y:S04]  /*0740*/  LDS R9, [R16+0x80] ;  /* 0x0000800010097984 */ /* 0x000fe80000000800 */
[----:B------:R-:W1:Y:S01]  /*0750*/  LDS.128 R12, [R3+0x10] ;  /* 0x00001000030c7984 */ /* 0x000e620000000c00 */
[----:B--2---:R-:W-:-:S03]  /*0760*/  FFMA R27, R27, R10, R26 ;  /* 0x0000000a1b1b7223 */ /* 0x004fc6000000001a */
[----:B------:R-:W2:Y:S04]  /*0770*/  LDS R26, [R16+0xc0] ;  /* 0x0000c000101a7984 */ /* 0x000ea80000000800 */
[----:B------:R-:W3:Y:S01]  /*0780*/  LDS R10, [R16+0xe0] ;  /* 0x0000e000100a7984 */ /* 0x000ee20000000800 */
[----:B0-----:R-:W-:-:S04]  /*0790*/  FFMA R11, R8, R11, R27 ;  /* 0x0000000b080b7223 */ /* 0x001fc8000000001b */
[----:B-1----:R-:W-:-:S04]  /*07a0*/  FFMA R12, R12, R9, R11 ;  /* 0x000000090c0c7223 */ /* 0x002fc8000000000b */
[----:B------:R-:W-:-:S04]  /*07b0*/  FFMA R13, R23, R13, R12 ;  /* 0x0000000d170d7223 */ /* 0x000fc8000000000c */
[----:B--2---:R-:W-:-:S04]  /*07c0*/  FFMA R13, R26, R14, R13 ;  /* 0x0000000e1a0d7223 */ /* 0x004fc8000000000d */
[----:B---3--:R-:W-:Y:S01]  /*07d0*/  FFMA R27, R10, R15, R13 ;  /* 0x0000000f0a1b7223 */ /* 0x008fe2000000000d */
[----:B------:R-:W-:Y:S06]  /*07e0*/  BRA.U UP0, `(.L_x_2) ;  /* 0xfffffff900d07547 */ /* 0x000fec000b83ffff */
[----:B------:R-:W-:-:S04]  /*07f0*/  USHF.L.U32 UR4, UR4, 0x3, URZ ;  /* 0x0000000304047899 */ /* 0x000fc800080006ff */
[----:B------:R-:W-:-:S12]  /*0800*/  ULOP3.LUT UR4, UR4, 0xfffffff0, URZ, 0xc0, !UPT ;  /* 0xfffffff004047892 */ /* 0x000fd8000f8ec0ff */
.L_x_1:
[----:B------:R-:W-:-:S04]  /*0810*/  ULOP3.LUT UR7, UR7, 0x1, URZ, 0xc0, !UPT ;  /* 0x0000000107077892 */ /* 0x000fc8000f8ec0ff */
[----:B------:R-:W-:-:S09]  /*0820*/  UISETP.NE.U32.AND UP0, UPT, UR7, 0x1, UPT ;  /* 0x000000010700788c */ /* 0x000fd2000bf05070 */
[----:B------:R-:W-:Y:S05]  /*0830*/  BRA.U !UP0, `(.L_x_0) ;  /* 0x0000000108bc7547 */ /* 0x000fea000b800000 */
[----:B------:R-:W0:Y:S01]  /*0840*/  LDCU UR5, c[0x0][0x380] ;  /* 0x00007000ff0577ac */ /* 0x000e220008000800 */
[----:B------:R-:W-:Y:S01]  /*0850*/  IADD3 R4, PT, PT, R4, UR4, RZ ;  /* 0x0000000404047c10 */ /* 0x000fe2000fffe0ff */
[----:B------:R-:W-:Y:S01]  /*0860*/  BSSY.RECONVERGENT B0, `(.L_x_3) ;  /* 0x000000a000007945 */ /* 0x000fe20003800200 */
[----:B------:R-:W-:Y:S01]  /*0870*/  HFMA2 R7, -RZ, RZ, 0, 0 ;  /* 0x00000000ff077431 */ /* 0x000fe200000001ff */
[----:B------:R-:W1:Y:S01]  /*0880*/  LDCU UR6, c[0x0][0x394] ;  /* 0x00007280ff0677ac */ /* 0x000e620008000800 */
[----:B------:R-:W-:-:S04]  /*0890*/  ISETP.GE.U32.AND P0, PT, R4, UR8, PT ;  /* 0x0000000804007c0c */ /* 0x000fc8000bf06070 */
[----:B0-----:R-:W-:-:S13]  /*08a0*/  ISETP.GE.OR P0, PT, R21, UR5, P0 ;  /* 0x0000000515007c0c */ /* 0x001fda0008706670 */
[----:B-1----:R-:W-:Y:S05]  /*08b0*/  @P0 BRA `(.L_x_4) ;  /* 0x0000000000100947 */ /* 0x002fea0003800000 */
[----:B------:R-:W0:Y:S01]  /*08c0*/  LDC.64 R6, c[0x0][0x388] ;  /* 0x0000e200ff067b82 */ /* 0x000e220000000a00 */
[----:B------:R-:W-:-:S04]  /*08d0*/  IMAD R9, R21, UR8, R4 ;  /* 0x0000000815097c24 */ /* 0x000fc8000f8e0204 */
[----:B0-----:R-:W-:-:S06]  /*08e0*/  IMAD.WIDE.U32 R6, R9, 0x4, R6 ;  /* 0x0000000409067825 */ /* 0x001fcc00078e0006 */
[----:B------:R0:W5:Y:S02]  /*08f0*/  LDG.E R7, desc[UR10][R6.64] ;  /* 0x0000000a06077981 */ /* 0x000164000c1e1900 */
.L_x_4:
[----:B------:R-:W-:Y:S05]  /*0900*/  BSYNC.RECONVERGENT B0 ;  /* 0x0000000000007941 */ /* 0x000fea0003800200 */
.L_x_3:
[----:B-----5:R1:W-:Y:S01]  /*0910*/  STS [R2], R7 ;  /* 0x0000000702007388 */ /* 0x0203e20000000800 */
[----:B------:R-:W-:Y:S01]  /*0920*/  ISETP.GE.AND P0, PT, R24, UR6, PT ;  /* 0x0000000618007c0c */ /* 0x000fe2000bf06270 */
[----:B------:R-:W-:Y:S01]  /*0930*/  BSSY.RECONVERGENT B0, `(.L_x_5) ;  /* 0x000000b000007945 */ /* 0x000fe20003800200 */
[----:B------:R-:W-:-:S11]  /*0940*/  MOV R13, RZ ;  /* 0x000000ff000d7202 */ /* 0x000fd60000000f00 */
[----:B-1----:R-:W-:Y:S05]  /*0950*/  @P0 BRA `(.L_x_6) ;  /* 0x0000000000200947 */ /* 0x002fea0003800000 */
[----:B------:R-:W1:Y:S01]  /*0960*/  LDCU UR5, c[0x0][0x390] ;  /* 0x00007200ff0577ac */ /* 0x000e620008000800 */
[----:B------:R-:W-:-:S04]  /*0970*/  IADD3 R7, PT, PT, R5, UR4, RZ ;  /* 0x0000000405077c10 */ /* 0x000fc8000fffe0ff */
[----:B-1----:R-:W-:-:S13]  /*0980*/  ISETP.GE.U32.AND P0, PT, R7, UR5, PT ;  /* 0x0000000507007c0c */ /* 0x002fda000bf06070 */
[----:B------:R-:W-:Y:S05]  /*0990*/  @P0 BRA `(.L_x_6) ;  /* 0x0000000000100947 */ /* 0x000fea0003800000 */
[----:B------:R-:W1:Y:S01]  /*09a0*/  LDC.64 R4, c[0x0][0x398] ;  /* 0x0000e600ff047b82 */ /* 0x000e620000000a00 */
[----:B------:R-:W-:-:S04]  /*09b0*/  IMAD R7, R7, UR6, R24 ;  /* 0x0000000607077c24 */ /* 0x000fc8000f8e0218 */
[----:B-1----:R-:W-:-:S05]  /*09c0*/  IMAD.WIDE.U32 R4, R7, 0x4, R4 ;  /* 0x0000000407047825 */ /* 0x002fca00078e0004 */
[----:B------:R1:W5:Y:S02]  /*09d0*/  LDG.E R13, desc[UR10][R4.64] ;  /* 0x0000000a040d7981 */ /* 0x000364000c1e1900 */
.L_x_6:
[----:B------:R-:W-:Y:S05]  /*09e0*/  BSYNC.RECONVERGENT B0 ;  /* 0x0000000000007941 */ /* 0x000fea0003800200 */
.L_x_5:
[----:B-----5:R-:W-:Y:S01]  /*09f0*/  STS [R0], R13 ;  /* 0x0000000d00007388 */ /* 0x020fe20000000800 */
[----:B------:R-:W-:Y:S06]  /*0a00*/  BAR.SYNC.DEFER_BLOCKING 0x0 ;  /* 0x0000000000007b1d */ /* 0x000fec0000010000 */
[----:B------:R-:W-:Y:S04]  /*0a10*/  LDS R2, [R16] ;  /* 0x0000000010027984 */ /* 0x000fe80000000800 */
[----:B01----:R-:W0:Y:S04]  /*0a20*/  LDS.128 R4, [R3] ;  /* 0x0000000003047984 */ /* 0x003e280000000c00 */
[----:B------:R-:W1:Y:S04]  /*0a30*/  LDS R15, [R16+0x20] ;  /* 0x00002000100f7984 */ /* 0x000e680000000800 */
[----:B------:R-:W2:Y:S04]  /*0a40*/  LDS R12, [R16+0x40] ;  /* 0x00004000100c7984 */ /* 0x000ea80000000800 */
[----:B------:R-:W3:Y:S04]  /*0a50*/  LDS R17, [R16+0x60] ;  /* 0x0000600010117984 */ /* 0x000ee80000000800 */
[----:B------:R-:W-:Y:S04]  /*0a60*/  LDS R14, [R16+0x80] ;  /* 0x00008000100e7984 */ /* 0x000fe80000000800 */
[----:B------:R-:W4:Y:S04]  /*0a70*/  LDS.128 R8, [R3+0x10] ;  /* 0x0000100003087984 */ /* 0x000f280000000c00 */
[----:B------:R-:W4:Y:S04]  /*0a80*/  LDS R19, [R16+0xa0] ;  /* 0x0000a00010137984 */ /* 0x000f280000000800 */
[----:B------:R-:W4:Y:S04]  /*0a90*/  LDS R18, [R16+0xc0] ;  /* 0x0000c00010127984 */ /* 0x000f280000000800 */
[----:B------:R-:W4:Y:S01]  /*0aa0*/  LDS R13, [R16+0xe0] ;  /* 0x0000e000100d7984 */ /* 0x000f220000000800 */
[----:B0-----:R-:W-:-:S04]  /*0ab0*/  FFMA R2, R4, R2, R27 ;  /* 0x0000000204027223 */ /* 0x001fc8000000001b */
[----:B-1----:R-:W-:-:S04]  /*0ac0*/  FFMA R5, R15, R5, R2 ;  /* 0x000000050f057223 */ /* 0x002fc80000000002 */
[----:B--2---:R-:W-:-:S04]  /*0ad0*/  FFMA R6, R12, R6, R5 ;  /* 0x000000060c067223 */ /* 0x004fc80000000005 */
[----:B---3--:R-:W-:-:S04]  /*0ae0*/  FFMA R7, R17, R7, R6 ;  /* 0x0000000711077223 */ /* 0x008fc80000000006 */
[----:B----4-:R-:W-:-:S04]  /*0af0*/  FFMA R8, R8, R14, R7 ;  /* 0x0000000e08087223 */ /* 0x010fc80000000007 */
[----:B------:R-:W-:-:S04]  /*0b00*/  FFMA R9, R19, R9, R8 ;  /* 0x0000000913097223 */ /* 0x000fc80000000008 */
[----:B------:R-:W-:-:S04]  /*0b10*/  FFMA R10, R18, R10, R9 ;  /* 0x0000000a120a7223 */ /* 0x000fc80000000009 */
[----:B------:R-:W-:-:S07]  /*0b20*/  FFMA R27, R13, R11, R10 ;  /* 0x0000000b0d1b7223 */ /* 0x000fce000000000a */
.L_x_0:
[----:B------:R-:W0:Y:S02]  /*0b30*/  LDCU.64 UR6, c[0x0][0x3a0] ;  /* 0x00007400ff0677ac */ /* 0x000e240008000a00 */
[----:B0-----:R-:W-:-:S04]  /*0b40*/  ISETP.GE.AND P0, PT, R24, UR7, PT ;  /* 0x0000000718007c0c */ /* 0x001fc8000bf06270 */
[----:B------:R-:W-:-:S13]  /*0b50*/  ISETP.GE.OR P0, PT, R21, UR6, P0 ;  /* 0x0000000615007c0c */ /* 0x000fda0008706670 */
[----:B------:R-:W-:Y:S05]  /*0b60*/  @P0 EXIT ;  /* 0x000000000000094d */ /* 0x000fea0003800000 */
[----:B------:R-:W0:Y:S01]  /*0b70*/  LDC.64 R2, c[0x0][0x3a8] ;  /* 0x0000ea00ff027b82 */ /* 0x000e220000000a00 */
[----:B------:R-:W-:-:S04]  /*0b80*/  IMAD R21, R21, UR7, R24 ;  /* 0x0000000715157c24 */ /* 0x000fc8000f8e0218 */
[----:B0-----:R-:W-:-:S05]  /*0b90*/  IMAD.WIDE R2, R21, 0x4, R2 ;  /* 0x0000000415027825 */ /* 0x001fca00078e0202 */
[----:B------:R-:W-:Y:S01]  /*0ba0*/  STG.E desc[UR10][R2.64], R27 ;  /* 0x0000001b02007986 */ /* 0x000fe2000c10190a */
[----:B------:R-:W-:Y:S05]  /*0bb0*/  EXIT ;  /* 0x000000000000794d */ /* 0x000fea0003800000 */
.L_x_7:
[----:B------:R-:W-:-:S00]  /*0bc0*/  BRA `(.L_x_7) ;  /* 0xfffffffc00fc7947 */ /* 0x000fc0000383ffff */
[----:B------:R-:W-:-:S00]  /*0bd0*/  NOP ;  /* 0x0000000000007918 */ /* 0x000fc00000000000 */
        /* <DEDUP_REMOVED lines=10> */
.L_x_8:


//--------------------- .nv.shared._Z12tiled_matMul6MatrixS_S_ --------------------------
	.section	.nv.shared._Z12tiled_matMul6MatrixS_S_,"aw",@nobits
	.sectionflags	@""
	.align	4
.nv.shared._Z12tiled_matMul6MatrixS_S_:
	.zero		1536


//--------------------- .nv.shared.reserved.0     --------------------------
	.section	.nv.shared.reserved.0,"aw",@nobits
	.weak		__nv_reservedSMEM_offset_0_alias
	.size		__nv_reservedSMEM_offset_0_alias, 0, 64
	.other		__nv_reservedSMEM_offset_0_alias,@"STO_CUDA_RESERVED_SHARED STV_DEFAULT"
__nv_reservedSMEM_offset_0_alias:
	.zero		0
	.zero		64


//--------------------- .nv.constant0._Z12tiled_matMul6MatrixS_S_ --------------------------
	.section	.nv.constant0._Z12tiled_matMul6MatrixS_S_,"a",@progbits
	.sectionflags	@""
	.align	4
.nv.constant0._Z12tiled_matMul6MatrixS_S_:
	.zero		944


//--------------------- SYMBOLS --------------------------

	.type		.nv.reservedSmem.offset0,@object
	.size		.nv.reservedSmem.offset0,0x4
	.type		.nv.reservedSmem.cap,@object
	.size		.nv.reservedSmem.cap,0x4
